	.headerflags	@"EF_CUDA_TEXMODE_UNIFIED EF_CUDA_64BIT_ADDRESS EF_CUDA_SM80 EF_CUDA_VIRTUAL_SM(EF_CUDA_SM80)"
	.elftype	@"ET_EXEC"


//--------------------- .nv.info                  --------------------------
	.section	.nv.info,"",@"SHT_CUDA_INFO"
	.align	4


	//----- nvinfo : EIATTR_REGCOUNT
	.align		4
        /*0000*/ 	.byte	0x04, 0x2f
        /*0002*/ 	.short	(.L_1 - .L_0)
	.align		4
.L_0:
        /*0004*/ 	.word	index@(square_0123)
        /*0008*/ 	.word	0x00000009


	//----- nvinfo : EIATTR_MAX_STACK_SIZE
	.align		4
.L_1:
        /*000c*/ 	.byte	0x04, 0x23
        /*000e*/ 	.short	(.L_3 - .L_2)
	.align		4
.L_2:
        /*0010*/ 	.word	index@(square_0123)
        /*0014*/ 	.word	0x00000000


	//----- nvinfo : EIATTR_MIN_STACK_SIZE
	.align		4
.L_3:
        /*0018*/ 	.byte	0x04, 0x12
        /*001a*/ 	.short	(.L_5 - .L_4)
	.align		4
.L_4:
        /*001c*/ 	.word	index@(square_0123)
        /*0020*/ 	.word	0x00000000


	//----- nvinfo : EIATTR_FRAME_SIZE
	.align		4
.L_5:
        /*0024*/ 	.byte	0x04, 0x11
        /*0026*/ 	.short	(.L_7 - .L_6)
	.align		4
.L_6:
        /*0028*/ 	.word	index@(square_0123)
        /*002c*/ 	.word	0x00000000
.L_7:


//--------------------- .nv.info.square_0123      --------------------------
	.section	.nv.info.square_0123,"",@"SHT_CUDA_INFO"
	.align	4


	//----- nvinfo : EIATTR_CUDA_API_VERSION
	.align		4
        /*0000*/ 	.byte	0x04, 0x37
        /*0002*/ 	.short	(.L_9 - .L_8)
.L_8:
        /*0004*/ 	.word	0x00000079


	//----- nvinfo : EIATTR_SW2861232_WAR
	.align		4
.L_9:
        /*0008*/ 	.byte	0x01, 0x35
	.zero		2


	//----- nvinfo : EIATTR_PARAM_CBANK
	.align		4
        /*000c*/ 	.byte	0x04, 0x0a
        /*000e*/ 	.short	(.L_11 - .L_10)
	.align		4
.L_10:
        /*0010*/ 	.word	index@(.nv.constant0.square_0123)
        /*0014*/ 	.short	0x0160
        /*0016*/ 	.short	0x0018


	//----- nvinfo : EIATTR_CBANK_PARAM_SIZE
	.align		4
.L_11:
        /*0018*/ 	.byte	0x03, 0x19
        /*001a*/ 	.short	0x0018


	//----- nvinfo : EIATTR_KPARAM_INFO
	.align		4
        /*001c*/ 	.byte	0x04, 0x17
        /*001e*/ 	.short	(.L_13 - .L_12)
.L_12:
        /*0020*/ 	.word	0x00000000
        /*0024*/ 	.short	0x0003
        /*0026*/ 	.short	0x0014
        /*0028*/ 	.byte	0x00, 0xf0, 0x11, 0x00


	//----- nvinfo : EIATTR_KPARAM_INFO
	.align		4
.L_13:
        /*002c*/ 	.byte	0x04, 0x17
        /*002e*/ 	.short	(.L_15 - .L_14)
.L_14:
        /*0030*/ 	.word	0x00000000
        /*0034*/ 	.short	0x0002
        /*0036*/ 	.short	0x0010
        /*0038*/ 	.byte	0x00, 0xf0, 0x11, 0x00


	//----- nvinfo : EIATTR_KPARAM_INFO
	.align		4
.L_15:
        /*003c*/ 	.byte	0x04, 0x17
        /*003e*/ 	.short	(.L_17 - .L_16)
.L_16:
        /*0040*/ 	.word	0x00000000
        /*0044*/ 	.short	0x0001
        /*0046*/ 	.short	0x0008
        /*0048*/ 	.byte	0x00, 0xf0, 0x21, 0x00


	//----- nvinfo : EIATTR_KPARAM_INFO
	.align		4
.L_17:
        /*004c*/ 	.byte	0x04, 0x17
        /*004e*/ 	.short	(.L_19 - .L_18)
.L_18:
        /*0050*/ 	.word	0x00000000
        /*0054*/ 	.short	0x0000
        /*0056*/ 	.short	0x0000
        /*0058*/ 	.byte	0x00, 0xf0, 0x21, 0x00


	//----- nvinfo : EIATTR_MAXREG_COUNT
	.align		4
.L_19:
        /*005c*/ 	.byte	0x03, 0x1b
        /*005e*/ 	.short	0x00ff


	//----- nvinfo : EIATTR_EXIT_INSTR_OFFSETS
	.align		4
        /*0060*/ 	.byte	0x04, 0x1c
        /*0062*/ 	.short	(.L_21 - .L_20)


	//   ....[0]....
.L_20:
        /*0064*/ 	.word	0x00000170


	//   ....[1]....
        /*0068*/ 	.word	0x00000190


	//----- nvinfo : EIATTR_MAX_THREADS
	.align		4
.L_21:
        /*006c*/ 	.byte	0x04, 0x05
        /*006e*/ 	.short	(.L_23 - .L_22)
.L_22:
        /*0070*/ 	.word	0x00000100
        /*0074*/ 	.word	0x00000001
        /*0078*/ 	.word	0x00000001


	//----- nvinfo : EIATTR_CRS_STACK_SIZE
	.align		4
.L_23:
        /*007c*/ 	.byte	0x04, 0x1e
        /*007e*/ 	.short	(.L_25 - .L_24)
.L_24:
        /*0080*/ 	.word	0x00000000
.L_25:


//--------------------- .nv.constant0.square_0123 --------------------------
	.section	.nv.constant0.square_0123,"a",@progbits
	.align	4
.nv.constant0.square_0123:
	.zero		376


//--------------------- .text.square_0123         --------------------------
	.section	.text.square_0123,"ax",@progbits
	.sectioninfo	@"SHI_REGISTERS=9"
	.align	128
        .global         square_0123
        .type           square_0123,@function
        .size           square_0123,(.L_x_3 - square_0123)
        .other          square_0123,@"STO_CUDA_ENTRY STV_DEFAULT"
square_0123:
.text.square_0123:
[----:B------:R-:W-:-:S02]  /*0000*/  IMAD.MOV.U32 R1, RZ, RZ, c[0x0][0x28] ;  /* 0x00000a00ff017624 */ /* 0x000fc400078e00ff */
[----:B------:R-:W0:Y:S01]  /*0010*/  S2R R0, SR_TID.X ;  /* 0x0000000000007919 */ /* 0x000e220000002100 */
[----:B------:R-:W1:Y:S01]  /*0020*/  S2UR UR4, SR_CTAID.Y ;  /* 0x00000000000479c3 */ /* 0x000e620000002600 */
[----:B------:R-:W-:Y:S01]  /*0030*/  HFMA2.MMA R6, -RZ, RZ, 0, 2.384185791015625e-07 ;  /* 0x00000004ff067435 */ /* 0x000fe200000001ff */
[----:B------:R-:W-:Y:S01]  /*0040*/  BSSY B0, `(.L_x_0) ;  /* 0x0000011000007945 */ /* 0x000fe20003800000 */
[----:B------:R-:W2:Y:S01]  /*0050*/  S2R R5, SR_CTAID.X ;  /* 0x0000000000057919 */ /* 0x000ea20000002500 */
[----:B0-----:R-:W-:Y:S01]  /*0060*/  SHF.R.U32.HI R2, RZ, 0x4, R0 ;  /* 0x00000004ff027819 */ /* 0x001fe20000011600 */
[----:B-1----:R-:W-:Y:S01]  /*0070*/  USHF.L.U32 UR4, UR4, 0x4, URZ ;  /* 0x0000000404047899 */ /* 0x002fe2000800063f */
[----:B------:R-:W-:Y:S02]  /*0080*/  LOP3.LUT R0, R0, 0xf, RZ, 0xc0, !PT ;  /* 0x0000000f00007812 */ /* 0x000fe400078ec0ff */
[----:B------:R-:W-:-:S03]  /*0090*/  SGXT.U32 R2, R2, 0x4 ;  /* 0x000000040202781a */ /* 0x000fc60000000000 */
[----:B--2---:R-:W-:Y:S01]  /*00a0*/  IMAD R0, R5, 0x10, R0 ;  /* 0x0000001005007824 */ /* 0x004fe200078e0200 */
[----:B------:R-:W-:Y:S01]  /*00b0*/  LOP3.LUT R3, R2, UR4, RZ, 0xfc, !PT ;  /* 0x0000000402037c12 */ /* 0x000fe2000f8efcff */
[----:B------:R-:W-:Y:S01]  /*00c0*/  ULDC.64 UR4, c[0x0][0x118] ;  /* 0x0000460000047ab9 */ /* 0x000fe20000000a00 */
[----:B------:R-:W-:Y:S02]  /*00d0*/  IMAD.MOV.U32 R2, RZ, RZ, RZ ;  /* 0x000000ffff027224 */ /* 0x000fe400078e00ff */
[C---:B------:R-:W-:Y:S01]  /*00e0*/  ISETP.GE.AND P0, PT, R3.reuse, c[0x0][0x174], PT ;  /* 0x00005d0003007a0c */ /* 0x040fe20003f06270 */
[----:B------:R-:W-:-:S03]  /*00f0*/  IMAD R3, R3, c[0x0][0x170], R0 ;  /* 0x00005c0003037a24 */ /* 0x000fc600078e0200 */
[----:B------:R-:W-:Y:S01]  /*0100*/  ISETP.LT.AND P0, PT, R0, c[0x0][0x170], !P0 ;  /* 0x00005c0000007a0c */ /* 0x000fe20004701270 */
[----:B------:R-:W-:-:S12]  /*0110*/  IMAD.WIDE R4, R3, R6, c[0x0][0x160] ;  /* 0x0000580003047625 */ /* 0x000fd800078e0206 */
[----:B------:R-:W-:Y:S05]  /*0120*/  @!P0 BRA `(.L_x_1) ;  /* 0x0000002000008947 */ /* 0x000fea0003800000 */
[----:B------:R-:W-:-:S06]  /*0130*/  IMAD.WIDE R2, R3, R6, c[0x0][0x168] ;  /* 0x00005a0003027625 */ /* 0x000fcc00078e0206 */
[----:B------:R0:W5:Y:S02]  /*0140*/  LDG.E R2, [R2.64] ;  /* 0x0000000402027981 */ /* 0x000164000c1e1900 */
.L_x_1:
[----:B------:R-:W-:Y:S05]  /*0150*/  BSYNC B0 ;  /* 0x0000000000007941 */ /* 0x000fea0003800000 */
.L_x_0:
[----:B0----5:R-:W-:Y:S01]  /*0160*/  FMUL R3, R2, R2 ;  /* 0x0000000202037220 */ /* 0x021fe20000400000 */
[----:B------:R-:W-:Y:S06]  /*0170*/  @!P0 EXIT ;  /* 0x000000000000894d */ /* 0x000fec0003800000 */
[----:B------:R-:W-:Y:S01]  /*0180*/  STG.E [R4.64], R3 ;  /* 0x0000000304007986 */ /* 0x000fe2000c101904 */
[----:B------:R-:W-:Y:S05]  /*0190*/  EXIT ;  /* 0x000000000000794d */ /* 0x000fea0003800000 */
.L_x_2:
[----:B------:R-:W-:-:S00]  /*01a0*/  BRA `(.L_x_2) ;  /* 0xfffffff000007947 */ /* 0x000fc0000383ffff */
[----:B------:R-:W-:-:S00]  /*01b0*/  NOP ;  /* 0x0000000000007918 */ /* 0x000fc00000000000 */
        /* <DEDUP_REMOVED lines=12> */
.L_x_3:
